//
// Generated by NVIDIA NVVM Compiler
//
// Compiler Build ID: CL-36424714
// Cuda compilation tools, release 13.0, V13.0.88
// Based on NVVM 20.0.0
//

.version 9.0
.target sm_100
.address_size 64

	// .globl	_Z11silu_kernelPKfPfi

.visible .entry _Z11silu_kernelPKfPfi(
	.param .u64 .ptr .align 1 _Z11silu_kernelPKfPfi_param_0,
	.param .u64 .ptr .align 1 _Z11silu_kernelPKfPfi_param_1,
	.param .u32 _Z11silu_kernelPKfPfi_param_2
)
{
	.reg .pred 	%p<5>;
	.reg .b32 	%r<27>;
	.reg .b32 	%f<65>;
	.reg .b64 	%rd<11>;

	ld.param.u64 	%rd3, [_Z11silu_kernelPKfPfi_param_0];
	ld.param.u64 	%rd4, [_Z11silu_kernelPKfPfi_param_1];
	ld.param.u32 	%r5, [_Z11silu_kernelPKfPfi_param_2];
	cvta.to.global.u64 	%rd1, %rd4;
	cvta.to.global.u64 	%rd2, %rd3;
	mov.u32 	%r1, %tid.x;
	mov.u32 	%r6, %ntid.x;
	mov.u32 	%r2, %ctaid.x;
	mad.lo.s32 	%r3, %r6, %r2, %r1;
	shr.s32 	%r7, %r5, 31;
	shr.u32 	%r8, %r7, 30;
	add.s32 	%r9, %r5, %r8;
	shr.s32 	%r4, %r9, 2;
	setp.ge.s32 	%p1, %r3, %r4;
	@%p1 bra 	$L__BB0_2;
	mul.wide.s32 	%rd5, %r3, 16;
	add.s64 	%rd6, %rd2, %rd5;
	ld.global.v4.f32 	{%f1, %f2, %f3, %f4}, [%rd6];
	fma.rn.f32 	%f5, %f1, 0fBBBB989D, 0f3F000000;
	cvt.sat.f32.f32 	%f6, %f5;
	mov.f32 	%f7, 0f4B400001;
	mov.f32 	%f8, 0f437C0000;
	fma.rm.f32 	%f9, %f6, %f8, %f7;
	add.f32 	%f10, %f9, 0fCB40007F;
	neg.f32 	%f11, %f10;
	fma.rn.f32 	%f12, %f1, 0fBFB8AA3B, %f11;
	fma.rn.f32 	%f13, %f1, 0fB2A57060, %f12;
	mov.b32 	%r10, %f9;
	shl.b32 	%r11, %r10, 23;
	mov.b32 	%f14, %r11;
	ex2.approx.ftz.f32 	%f15, %f13;
	fma.rn.f32 	%f16, %f15, %f14, 0f3F800000;
	div.rn.f32 	%f17, %f1, %f16;
	fma.rn.f32 	%f18, %f2, 0fBBBB989D, 0f3F000000;
	cvt.sat.f32.f32 	%f19, %f18;
	fma.rm.f32 	%f20, %f19, %f8, %f7;
	add.f32 	%f21, %f20, 0fCB40007F;
	neg.f32 	%f22, %f21;
	fma.rn.f32 	%f23, %f2, 0fBFB8AA3B, %f22;
	fma.rn.f32 	%f24, %f2, 0fB2A57060, %f23;
	mov.b32 	%r12, %f20;
	shl.b32 	%r13, %r12, 23;
	mov.b32 	%f25, %r13;
	ex2.approx.ftz.f32 	%f26, %f24;
	fma.rn.f32 	%f27, %f26, %f25, 0f3F800000;
	div.rn.f32 	%f28, %f2, %f27;
	fma.rn.f32 	%f29, %f3, 0fBBBB989D, 0f3F000000;
	cvt.sat.f32.f32 	%f30, %f29;
	fma.rm.f32 	%f31, %f30, %f8, %f7;
	add.f32 	%f32, %f31, 0fCB40007F;
	neg.f32 	%f33, %f32;
	fma.rn.f32 	%f34, %f3, 0fBFB8AA3B, %f33;
	fma.rn.f32 	%f35, %f3, 0fB2A57060, %f34;
	mov.b32 	%r14, %f31;
	shl.b32 	%r15, %r14, 23;
	mov.b32 	%f36, %r15;
	ex2.approx.ftz.f32 	%f37, %f35;
	fma.rn.f32 	%f38, %f37, %f36, 0f3F800000;
	div.rn.f32 	%f39, %f3, %f38;
	fma.rn.f32 	%f40, %f4, 0fBBBB989D, 0f3F000000;
	cvt.sat.f32.f32 	%f41, %f40;
	fma.rm.f32 	%f42, %f41, %f8, %f7;
	add.f32 	%f43, %f42, 0fCB40007F;
	neg.f32 	%f44, %f43;
	fma.rn.f32 	%f45, %f4, 0fBFB8AA3B, %f44;
	fma.rn.f32 	%f46, %f4, 0fB2A57060, %f45;
	mov.b32 	%r16, %f42;
	shl.b32 	%r17, %r16, 23;
	mov.b32 	%f47, %r17;
	ex2.approx.ftz.f32 	%f48, %f46;
	fma.rn.f32 	%f49, %f48, %f47, 0f3F800000;
	div.rn.f32 	%f50, %f4, %f49;
	add.s64 	%rd7, %rd1, %rd5;
	st.global.v4.f32 	[%rd7], {%f17, %f28, %f39, %f50};
$L__BB0_2:
	setp.ne.s32 	%p2, %r2, 0;
	and.b32  	%r21, %r9, -4;
	sub.s32 	%r22, %r5, %r21;
	setp.ge.u32 	%p3, %r1, %r22;
	or.pred  	%p4, %p2, %p3;
	@%p4 bra 	$L__BB0_4;
	shl.b32 	%r23, %r4, 2;
	add.s32 	%r24, %r23, %r1;
	mul.wide.s32 	%rd8, %r24, 4;
	add.s64 	%rd9, %rd2, %rd8;
	ld.global.f32 	%f51, [%rd9];
	fma.rn.f32 	%f52, %f51, 0fBBBB989D, 0f3F000000;
	cvt.sat.f32.f32 	%f53, %f52;
	mov.f32 	%f54, 0f4B400001;
	mov.f32 	%f55, 0f437C0000;
	fma.rm.f32 	%f56, %f53, %f55, %f54;
	add.f32 	%f57, %f56, 0fCB40007F;
	neg.f32 	%f58, %f57;
	fma.rn.f32 	%f59, %f51, 0fBFB8AA3B, %f58;
	fma.rn.f32 	%f60, %f51, 0fB2A57060, %f59;
	mov.b32 	%r25, %f56;
	shl.b32 	%r26, %r25, 23;
	mov.b32 	%f61, %r26;
	ex2.approx.ftz.f32 	%f62, %f60;
	fma.rn.f32 	%f63, %f62, %f61, 0f3F800000;
	div.rn.f32 	%f64, %f51, %f63;
	add.s64 	%rd10, %rd1, %rd8;
	st.global.f32 	[%rd10], %f64;
$L__BB0_4:
	ret;

}


// ===== COMPILED SASS (sm_100) =====

	.target	sm_100

	.elftype	@"ET_EXEC"


//--------------------- .note.nv.tkinfo           --------------------------
	.section	.note.nv.tkinfo,"",@"SHT_NOTE"
	.sectionflags	@"SHF_NOTE_NV_TKINFO"
	.tkinfo
        /*0018*/ 	.word	0x00000002
        /*0030*/ 	.string	""
        /*0030*/ 	.string	"ptxas"
        /*0030*/ 	.string	"Cuda compilation tools, release 13.0, V13.0.88"
        /*0030*/ 	.string	"Build cuda_13.0.r13.0/compiler.36424714_0"
        /*0030*/ 	.string	"-arch sm_100 -m 64 "



//--------------------- .note.nv.cuinfo           --------------------------
	.section	.note.nv.cuinfo,"",@"SHT_NOTE"
	.sectionflags	@"SHF_NOTE_NV_CUINFO"
        /*0018*/ 	.short	0x0002
        /*001a*/ 	.short	0x0064
        /*001c*/ 	.short	0x0082
	.zero		2


//--------------------- .nv.info                  --------------------------
	.section	.nv.info,"",@"SHT_CUDA_INFO"
	.align	4


	//----- nvinfo : EIATTR_REGCOUNT
	.align		4
        /*0000*/ 	.byte	0x04, 0x2f
        /*0002*/ 	.short	(.L_1 - .L_0)
	.align		4
.L_0:
        /*0004*/ 	.word	index@(_Z11silu_kernelPKfPfi)
        /*0008*/ 	.word	0x00000018


	//----- nvinfo : EIATTR_FRAME_SIZE
	.align		4
.L_1:
        /*000c*/ 	.byte	0x04, 0x11
        /*000e*/ 	.short	(.L_3 - .L_2)
	.align		4
.L_2:
        /*0010*/ 	.word	index@($__internal_0_$__cuda_sm3x_div_rn_noftz_f32_slowpath)
        /*0014*/ 	.word	0x00000000


	//----- nvinfo : EIATTR_FRAME_SIZE
	.align		4
.L_3:
        /*0018*/ 	.byte	0x04, 0x11
        /*001a*/ 	.short	(.L_5 - .L_4)
	.align		4
.L_4:
        /*001c*/ 	.word	index@(_Z11silu_kernelPKfPfi)
        /*0020*/ 	.word	0x00000000


	//----- nvinfo : EIATTR_MIN_STACK_SIZE
	.align		4
.L_5:
        /*0024*/ 	.byte	0x04, 0x12
        /*0026*/ 	.short	(.L_7 - .L_6)
	.align		4
.L_6:
        /*0028*/ 	.word	index@(_Z11silu_kernelPKfPfi)
        /*002c*/ 	.word	0x00000000
.L_7:


//--------------------- .nv.compat                --------------------------
	.section	.nv.compat,"",@"SHT_CUDA_COMPAT_INFO"
	.align	4
        /*0000*/ 	.byte	0x02, 0x09, 0x00, 0x00, 0x02, 0x02, 0x01, 0x00, 0x02, 0x05, 0x05, 0x00, 0x03, 0x07, 0x01, 0x01
        /*0010*/ 	.byte	0x02, 0x03, 0x00, 0x00, 0x02, 0x06, 0x01, 0x00, 0x04, 0x0b, 0x08, 0x00, 0x01, 0x00, 0x00, 0x00
        /*0020*/ 	.byte	0x00, 0x00, 0x00, 0x00


//--------------------- .nv.info._Z11silu_kernelPKfPfi --------------------------
	.section	.nv.info._Z11silu_kernelPKfPfi,"",@"SHT_CUDA_INFO"
	.sectionflags	@""
	.align	4


	//----- nvinfo : EIATTR_CUDA_API_VERSION
	.align		4
        /*0000*/ 	.byte	0x04, 0x37
        /*0002*/ 	.short	(.L_9 - .L_8)
.L_8:
        /*0004*/ 	.word	0x00000082


	//----- nvinfo : EIATTR_KPARAM_INFO
	.align		4
.L_9:
        /*0008*/ 	.byte	0x04, 0x17
        /*000a*/ 	.short	(.L_11 - .L_10)
.L_10:
        /*000c*/ 	.word	0x00000000
        /*0010*/ 	.short	0x0002
        /*0012*/ 	.short	0x0010
        /*0014*/ 	.byte	0x00, 0xf0, 0x11, 0x00


	//----- nvinfo : EIATTR_KPARAM_INFO
	.align		4
.L_11:
        /*0018*/ 	.byte	0x04, 0x17
        /*001a*/ 	.short	(.L_13 - .L_12)
.L_12:
        /*001c*/ 	.word	0x00000000
        /*0020*/ 	.short	0x0001
        /*0022*/ 	.short	0x0008
        /*0024*/ 	.byte	0x00, 0xf5, 0x21, 0x00


	//----- nvinfo : EIATTR_KPARAM_INFO
	.align		4
.L_13:
        /*0028*/ 	.byte	0x04, 0x17
        /*002a*/ 	.short	(.L_15 - .L_14)
.L_14:
        /*002c*/ 	.word	0x00000000
        /*0030*/ 	.short	0x0000
        /*0032*/ 	.short	0x0000
        /*0034*/ 	.byte	0x00, 0xf5, 0x21, 0x00


	//----- nvinfo : EIATTR_SPARSE_MMA_MASK
	.align		4
.L_15:
        /*0038*/ 	.byte	0x03, 0x50
        /*003a*/ 	.short	0x0000


	//----- nvinfo : EIATTR_MAXREG_COUNT
	.align		4
        /*003c*/ 	.byte	0x03, 0x1b
        /*003e*/ 	.short	0x00ff


	//----- nvinfo : EIATTR_MERCURY_ISA_VERSION
	.align		4
        /*0040*/ 	.byte	0x03, 0x5f
        /*0042*/ 	.short	0x0101


	//----- nvinfo : EIATTR_VRC_CTA_INIT_COUNT
	.align		4
        /*0044*/ 	.byte	0x02, 0x4a
	.zero		1
	.zero		1


	//----- nvinfo : EIATTR_EXIT_INSTR_OFFSETS
	.align		4
        /*0048*/ 	.byte	0x04, 0x1c
        /*004a*/ 	.short	(.L_17 - .L_16)


	//   ....[0]....
.L_16:
        /*004c*/ 	.word	0x00000790


	//   ....[1]....
        /*0050*/ 	.word	0x00000980


	//----- nvinfo : EIATTR_CRS_STACK_SIZE
	.align		4
.L_17:
        /*0054*/ 	.byte	0x04, 0x1e
        /*0056*/ 	.short	(.L_19 - .L_18)
.L_18:
        /*0058*/ 	.word	0x00000000


	//----- nvinfo : EIATTR_CBANK_PARAM_SIZE
	.align		4
.L_19:
        /*005c*/ 	.byte	0x03, 0x19
        /*005e*/ 	.short	0x0014


	//----- nvinfo : EIATTR_PARAM_CBANK
	.align		4
        /*0060*/ 	.byte	0x04, 0x0a
        /*0062*/ 	.short	(.L_21 - .L_20)
	.align		4
.L_20:
        /*0064*/ 	.word	index@(.nv.constant0._Z11silu_kernelPKfPfi)
        /*0068*/ 	.short	0x0380
        /*006a*/ 	.short	0x0014


	//----- nvinfo : EIATTR_SW_WAR
	.align		4
.L_21:
        /*006c*/ 	.byte	0x04, 0x36
        /*006e*/ 	.short	(.L_23 - .L_22)
.L_22:
        /*0070*/ 	.word	0x00000008
.L_23:


//--------------------- .nv.callgraph             --------------------------
	.section	.nv.callgraph,"",@"SHT_CUDA_CALLGRAPH"
	.align	4
	.sectionentsize	8
	.align		4
        /*0000*/ 	.word	0x00000000
	.align		4
        /*0004*/ 	.word	0xffffffff
	.align		4
        /*0008*/ 	.word	0x00000000
	.align		4
        /*000c*/ 	.word	0xfffffffe
	.align		4
        /*0010*/ 	.word	0x00000000
	.align		4
        /*0014*/ 	.word	0xfffffffd
	.align		4
        /*0018*/ 	.word	0x00000000
	.align		4
        /*001c*/ 	.word	0xfffffffc


//--------------------- .text._Z11silu_kernelPKfPfi --------------------------
	.section	.text._Z11silu_kernelPKfPfi,"ax",@progbits
	.align	128
        .global         _Z11silu_kernelPKfPfi
        .type           _Z11silu_kernelPKfPfi,@function
        .size           _Z11silu_kernelPKfPfi,(.L_x_24 - _Z11silu_kernelPKfPfi)
        .other          _Z11silu_kernelPKfPfi,@"STO_CUDA_ENTRY STV_DEFAULT"
_Z11silu_kernelPKfPfi:
.text._Z11silu_kernelPKfPfi:
[----:B------:R-:W-:Y:S01]  /*0000*/  LDC R1, c[0x0][0x37c] ;  /* 0x0000df00ff017b82 */ /* 0x000fe20000000800 */
[----:B------:R-:W0:Y:S07]  /*0010*/  S2R R2, SR_TID.X ;  /* 0x0000000000027919 */ /* 0x000e2e0000002100 */
[----:B------:R-:W1:Y:S01]  /*0020*/  LDC R3, c[0x0][0x390] ;  /* 0x0000e400ff037b82 */ /* 0x000e620000000800 */
[----:B------:R-:W0:Y:S01]  /*0030*/  LDCU UR6, c[0x0][0x360] ;  /* 0x00006c00ff0677ac */ /* 0x000e220008000800 */
[----:B------:R-:W-:Y:S01]  /*0040*/  BSSY.RECONVERGENT B0, `(.L_x_0) ;  /* 0x000006f000007945 */ /* 0x000fe20003800200 */
[----:B------:R-:W0:Y:S01]  /*0050*/  S2R R13, SR_CTAID.X ;  /* 0x00000000000d7919 */ /* 0x000e220000002500 */
[----:B------:R-:W2:Y:S01]  /*0060*/  LDCU.64 UR4, c[0x0][0x358] ;  /* 0x00006b00ff0477ac */ /* 0x000ea20008000a00 */
[----:B-1----:R-:W-:-:S04]  /*0070*/  SHF.R.S32.HI R12, RZ, 0x1f, R3 ;  /* 0x0000001fff0c7819 */ /* 0x002fc80000011403 */
[----:B------:R-:W-:-:S04]  /*0080*/  LEA.HI R12, R12, R3, RZ, 0x2 ;  /* 0x000000030c0c7211 */ /* 0x000fc800078f10ff */
[----:B------:R-:W-:Y:S01]  /*0090*/  SHF.R.S32.HI R15, RZ, 0x2, R12 ;  /* 0x00000002ff0f7819 */ /* 0x000fe2000001140c */
[----:B0-----:R-:W-:-:S05]  /*00a0*/  IMAD R14, R13, UR6, R2 ;  /* 0x000000060d0e7c24 */ /* 0x001fca000f8e0202 */
[----:B------:R-:W-:-:S13]  /*00b0*/  ISETP.GE.AND P0, PT, R14, R15, PT ;  /* 0x0000000f0e00720c */ /* 0x000fda0003f06270 */
[----:B--2---:R-:W-:Y:S05]  /*00c0*/  @P0 BRA `(.L_x_1) ;  /* 0x0000000400980947 */ /* 0x004fea0003800000 */
[----:B------:R-:W0:Y:S02]  /*00d0*/  LDC.64 R4, c[0x0][0x380] ;  /* 0x0000e000ff047b82 */ /* 0x000e240000000a00 */
[----:B0-----:R-:W-:-:S06]  /*00e0*/  IMAD.WIDE R4, R14, 0x10, R4 ;  /* 0x000000100e047825 */ /* 0x001fcc00078e0204 */
[----:B------:R-:W2:Y:S01]  /*00f0*/  LDG.E.128 R4, desc[UR4][R4.64] ;  /* 0x0000000404047981 */ /* 0x000ea2000c1e1d00 */
[----:B------:R-:W-:Y:S01]  /*0100*/  HFMA2 R3, -RZ, RZ, 0.96630859375, -0.0022525787353515625 ;  /* 0x3bbb989dff037431 */ /* 0x000fe200000001ff */
[----:B------:R-:W-:Y:S01]  /*0110*/  MOV R9, 0x437c0000 ;  /* 0x437c000000097802 */ /* 0x000fe20000000f00 */
[----:B------:R-:W-:Y:S03]  /*0120*/  BSSY.RECONVERGENT B1, `(.L_x_2) ;  /* 0x0000015000017945 */ /* 0x000fe60003800200 */
[----:B--2---:R-:W-:-:S04]  /*0130*/  FFMA.SAT R0, R4, -R3, 0.5 ;  /* 0x3f00000004007423 */ /* 0x004fc80000002803 */
[----:B------:R-:W-:-:S04]  /*0140*/  FFMA.RM R0, R0, R9, 12582913 ;  /* 0x4b40000100007423 */ /* 0x000fc80000004009 */
[C---:B------:R-:W-:Y:S01]  /*0150*/  FADD R3, R0.reuse, -12583039 ;  /* 0xcb40007f00037421 */ /* 0x040fe20000000000 */
[----:B------:R-:W-:-:S03]  /*0160*/  IMAD.SHL.U32 R0, R0, 0x800000, RZ ;  /* 0x0080000000007824 */ /* 0x000fc600078e00ff */
[----:B------:R-:W-:-:S04]  /*0170*/  FFMA R3, R4, -1.4426950216293334961, -R3 ;  /* 0xbfb8aa3b04037823 */ /* 0x000fc80000000803 */
[----:B------:R-:W-:-:S06]  /*0180*/  FFMA R3, R4, -1.925963033500011079e-08, R3 ;  /* 0xb2a5706004037823 */ /* 0x000fcc0000000003 */
[----:B------:R-:W0:Y:S02]  /*0190*/  MUFU.EX2 R3, R3 ;  /* 0x0000000300037308 */ /* 0x000e240000000800 */
[----:B0-----:R-:W-:-:S06]  /*01a0*/  FFMA R3, R0, R3, 1 ;  /* 0x3f80000000037423 */ /* 0x001fcc0000000003 */
[----:B------:R-:W0:Y:S08]  /*01b0*/  MUFU.RCP R0, R3 ;  /* 0x0000000300007308 */ /* 0x000e300000001000 */
[----:B------:R-:W1:Y:S01]  /*01c0*/  FCHK P0, R4, R3 ;  /* 0x0000000304007302 */ /* 0x000e620000000000 */
[----:B0-----:R-:W-:-:S04]  /*01d0*/  FFMA R9, -R3, R0, 1 ;  /* 0x3f80000003097423 */ /* 0x001fc80000000100 */
[----:B------:R-:W-:-:S04]  /*01e0*/  FFMA R9, R0, R9, R0 ;  /* 0x0000000900097223 */ /* 0x000fc80000000000 */
[----:B------:R-:W-:-:S04]  /*01f0*/  FFMA R8, R4, R9, RZ ;  /* 0x0000000904087223 */ /* 0x000fc800000000ff */
[----:B------:R-:W-:-:S04]  /*0200*/  FFMA R0, -R3, R8, R4 ;  /* 0x0000000803007223 */ /* 0x000fc80000000104 */
[----:B------:R-:W-:Y:S01]  /*0210*/  FFMA R8, R9, R0, R8 ;  /* 0x0000000009087223 */ /* 0x000fe20000000008 */
[----:B-1----:R-:W-:Y:S06]  /*0220*/  @!P0 BRA `(.L_x_3) ;  /* 0x0000000000108947 */ /* 0x002fec0003800000 */
[----:B------:R-:W-:Y:S02]  /*0230*/  MOV R0, R4 ;  /* 0x0000000400007202 */ /* 0x000fe40000000f00 */
[----:B------:R-:W-:-:S07]  /*0240*/  MOV R4, 0x260 ;  /* 0x0000026000047802 */ /* 0x000fce0000000f00 */
[----:B------:R-:W-:Y:S05]  /*0250*/  CALL.REL.NOINC `($__internal_0_$__cuda_sm3x_div_rn_noftz_f32_slowpath) ;  /* 0x0000000400cc7944 */ /* 0x000fea0003c00000 */
[----:B------:R-:W-:-:S07]  /*0260*/  IMAD.MOV.U32 R8, RZ, RZ, R0 ;  /* 0x000000ffff087224 */ /* 0x000fce00078e0000 */
.L_x_3:
[----:B------:R-:W-:Y:S05]  /*0270*/  BSYNC.RECONVERGENT B1 ;  /* 0x0000000000017941 */ /* 0x000fea0003800200 */
.L_x_2:
[----:B------:R-:W-:Y:S02]  /*0280*/  HFMA2 R0, -RZ, RZ, 0.96630859375, -0.0022525787353515625 ;  /* 0x3bbb989dff007431 */ /* 0x000fe400000001ff */
[----:B------:R-:W-:Y:S01]  /*0290*/  IMAD.MOV.U32 R3, RZ, RZ, 0x437c0000 ;  /* 0x437c0000ff037424 */ /* 0x000fe200078e00ff */
[----:B------:R-:W-:Y:S02]  /*02a0*/  BSSY.RECONVERGENT B1, `(.L_x_4) ;  /* 0x0000015000017945 */ /* 0x000fe40003800200 */
[----:B------:R-:W-:-:S04]  /*02b0*/  FFMA.SAT R0, R5, -R0, 0.5 ;  /* 0x3f00000005007423 */ /* 0x000fc80000002800 */
[----:B------:R-:W-:-:S04]  /*02c0*/  FFMA.RM R0, R0, R3, 12582913 ;  /* 0x4b40000100007423 */ /* 0x000fc80000004003 */
[C---:B------:R-:W-:Y:S01]  /*02d0*/  FADD R4, R0.reuse, -12583039 ;  /* 0xcb40007f00047421 */ /* 0x040fe20000000000 */
[----:B------:R-:W-:-:S03]  /*02e0*/  SHF.L.U32 R0, R0, 0x17, RZ ;  /* 0x0000001700007819 */ /* 0x000fc600000006ff */
[----:B------:R-:W-:-:S04]  /*02f0*/  FFMA R4, R5, -1.4426950216293334961, -R4 ;  /* 0xbfb8aa3b05047823 */ /* 0x000fc80000000804 */
[----:B------:R-:W-:-:S04]  /*0300*/  FFMA R4, R5, -1.925963033500011079e-08, R4 ;  /* 0xb2a5706005047823 */ /* 0x000fc80000000004 */
        /* <DEDUP_REMOVED lines=14> */
.L_x_5:
[----:B------:R-:W-:Y:S05]  /*03f0*/  BSYNC.RECONVERGENT B1 ;  /* 0x0000000000017941 */ /* 0x000fea0003800200 */
.L_x_4:
[----:B------:R-:W-:Y:S01]  /*0400*/  HFMA2 R5, -RZ, RZ, 3.7421875, 0 ;  /* 0x437c0000ff057431 */ /* 0x000fe200000001ff */
[----:B------:R-:W-:Y:S01]  /*0410*/  MOV R3, 0x3bbb989d ;  /* 0x3bbb989d00037802 */ /* 0x000fe20000000f00 */
[----:B------:R-:W-:Y:S04]  /*0420*/  BSSY.RECONVERGENT B1, `(.L_x_6) ;  /* 0x0000015000017945 */ /* 0x000fe80003800200 */
[----:B------:R-:W-:-:S04]  /*0430*/  FFMA.SAT R0, R6, -R3, 0.5 ;  /* 0x3f00000006007423 */ /* 0x000fc80000002803 */
        /* <DEDUP_REMOVED lines=18> */
[----:B------:R-:W-:-:S07]  /*0560*/  MOV R10, R0 ;  /* 0x00000000000a7202 */ /* 0x000fce0000000f00 */
.L_x_7:
[----:B------:R-:W-:Y:S05]  /*0570*/  BSYNC.RECONVERGENT B1 ;  /* 0x0000000000017941 */ /* 0x000fea0003800200 */
.L_x_6:
[----:B------:R-:W-:Y:S02]  /*0580*/  HFMA2 R3, -RZ, RZ, 3.7421875, 0 ;  /* 0x437c0000ff037431 */ /* 0x000fe400000001ff */
[----:B------:R-:W-:Y:S01]  /*0590*/  IMAD.MOV.U32 R0, RZ, RZ, 0x3bbb989d ;  /* 0x3bbb989dff007424 */ /* 0x000fe200078e00ff */
[----:B------:R-:W-:Y:S03]  /*05a0*/  BSSY.RECONVERGENT B1, `(.L_x_8) ;  /* 0x0000015000017945 */ /* 0x000fe60003800200 */
        /* <DEDUP_REMOVED lines=16> */
[----:B------:R-:W-:Y:S01]  /*06b0*/  IMAD.MOV.U32 R0, RZ, RZ, R7 ;  /* 0x000000ffff007224 */ /* 0x000fe200078e0007 */
[----:B------:R-:W-:-:S07]  /*06c0*/  MOV R4, 0x6e0 ;  /* 0x000006e000047802 */ /* 0x000fce0000000f00 */
[----:B------:R-:W-:Y:S05]  /*06d0*/  CALL.REL.NOINC `($__internal_0_$__cuda_sm3x_div_rn_noftz_f32_slowpath) ;  /* 0x0000000000ac7944 */ /* 0x000fea0003c00000 */
[----:B------:R-:W-:-:S07]  /*06e0*/  MOV R11, R0 ;  /* 0x00000000000b7202 */ /* 0x000fce0000000f00 */
.L_x_9:
[----:B------:R-:W-:Y:S05]  /*06f0*/  BSYNC.RECONVERGENT B1 ;  /* 0x0000000000017941 */ /* 0x000fea0003800200 */
.L_x_8:
[----:B------:R-:W0:Y:S02]  /*0700*/  LDC.64 R4, c[0x0][0x388] ;  /* 0x0000e200ff047b82 */ /* 0x000e240000000a00 */
[----:B0-----:R-:W-:-:S05]  /*0710*/  IMAD.WIDE R4, R14, 0x10, R4 ;  /* 0x000000100e047825 */ /* 0x001fca00078e0204 */
[----:B------:R0:W-:Y:S02]  /*0720*/  STG.E.128 desc[UR4][R4.64], R8 ;  /* 0x0000000804007986 */ /* 0x0001e4000c101d04 */
.L_x_1:
[----:B------:R-:W-:Y:S05]  /*0730*/  BSYNC.RECONVERGENT B0 ;  /* 0x0000000000007941 */ /* 0x000fea0003800200 */
.L_x_0:
[----:B------:R-:W1:Y:S01]  /*0740*/  LDCU UR6, c[0x0][0x390] ;  /* 0x00007200ff0677ac */ /* 0x000e620008000800 */
[----:B------:R-:W-:-:S04]  /*0750*/  LOP3.LUT R12, R12, 0xfffffffc, RZ, 0xc0, !PT ;  /* 0xfffffffc0c0c7812 */ /* 0x000fc800078ec0ff */
[----:B-1----:R-:W-:-:S04]  /*0760*/  IADD3 R3, PT, PT, -R12, UR6, RZ ;  /* 0x000000060c037c10 */ /* 0x002fc8000fffe1ff */
[----:B------:R-:W-:-:S04]  /*0770*/  ISETP.GE.U32.AND P0, PT, R2, R3, PT ;  /* 0x000000030200720c */ /* 0x000fc80003f06070 */
[----:B------:R-:W-:-:S13]  /*0780*/  ISETP.NE.OR P0, PT, R13, RZ, P0 ;  /* 0x000000ff0d00720c */ /* 0x000fda0000705670 */
[----:B------:R-:W-:Y:S05]  /*0790*/  @P0 EXIT ;  /* 0x000000000000094d */ /* 0x000fea0003800000 */
[----:B0-----:R-:W0:Y:S01]  /*07a0*/  LDC.64 R4, c[0x0][0x380] ;  /* 0x0000e000ff047b82 */ /* 0x001e220000000a00 */
[----:B------:R-:W-:-:S05]  /*07b0*/  LEA R2, R15, R2, 0x2 ;  /* 0x000000020f027211 */ /* 0x000fca00078e10ff */
[----:B0-----:R-:W-:-:S05]  /*07c0*/  IMAD.WIDE R4, R2, 0x4, R4 ;  /* 0x0000000402047825 */ /* 0x001fca00078e0204 */
[----:B------:R-:W2:Y:S01]  /*07d0*/  LDG.E R0, desc[UR4][R4.64] ;  /* 0x0000000404007981 */ /* 0x000ea2000c1e1900 */
[----:B------:R-:W-:Y:S02]  /*07e0*/  HFMA2 R6, -RZ, RZ, 3.7421875, 0 ;  /* 0x437c0000ff067431 */ /* 0x000fe400000001ff */
[----:B------:R-:W-:Y:S01]  /*07f0*/  IMAD.MOV.U32 R3, RZ, RZ, 0x3bbb989d ;  /* 0x3bbb989dff037424 */ /* 0x000fe200078e00ff */
[----:B------:R-:W-:Y:S03]  /*0800*/  BSSY.RECONVERGENT B0, `(.L_x_10) ;  /* 0x0000014000007945 */ /* 0x000fe60003800200 */
[----:B--2---:R-:W-:-:S04]  /*0810*/  FFMA.SAT R3, R0, -R3, 0.5 ;  /* 0x3f00000000037423 */ /* 0x004fc80000002803 */
        /* <DEDUP_REMOVED lines=15> */
[----:B------:R-:W-:-:S07]  /*0910*/  MOV R4, 0x930 ;  /* 0x0000093000047802 */ /* 0x000fce0000000f00 */
[----:B------:R-:W-:Y:S05]  /*0920*/  CALL.REL.NOINC `($__internal_0_$__cuda_sm3x_div_rn_noftz_f32_slowpath) ;  /* 0x0000000000187944 */ /* 0x000fea0003c00000 */
[----:B------:R-:W-:-:S07]  /*0930*/  IMAD.MOV.U32 R9, RZ, RZ, R0 ;  /* 0x000000ffff097224 */ /* 0x000fce00078e0000 */
.L_x_11:
[----:B------:R-:W-:Y:S05]  /*0940*/  BSYNC.RECONVERGENT B0 ;  /* 0x0000000000007941 */ /* 0x000fea0003800200 */
.L_x_10:
[----:B------:R-:W0:Y:S02]  /*0950*/  LDC.64 R4, c[0x0][0x388] ;  /* 0x0000e200ff047b82 */ /* 0x000e240000000a00 */
[----:B0-----:R-:W-:-:S05]  /*0960*/  IMAD.WIDE R2, R2, 0x4, R4 ;  /* 0x0000000402027825 */ /* 0x001fca00078e0204 */
[----:B------:R-:W-:Y:S01]  /*0970*/  STG.E desc[UR4][R2.64], R9 ;  /* 0x0000000902007986 */ /* 0x000fe2000c101904 */
[----:B------:R-:W-:Y:S05]  /*0980*/  EXIT ;  /* 0x000000000000794d */ /* 0x000fea0003800000 */
        .weak           $__internal_0_$__cuda_sm3x_div_rn_noftz_f32_slowpath
        .type           $__internal_0_$__cuda_sm3x_div_rn_noftz_f32_slowpath,@function
        .size           $__internal_0_$__cuda_sm3x_div_rn_noftz_f32_slowpath,(.L_x_24 - $__internal_0_$__cuda_sm3x_div_rn_noftz_f32_slowpath)
$__internal_0_$__cuda_sm3x_div_rn_noftz_f32_slowpath:
[----:B------:R-:W-:Y:S01]  /*0990*/  SHF.R.U32.HI R11, RZ, 0x17, R3 ;  /* 0x00000017ff0b7819 */ /* 0x000fe20000011603 */
[----:B------:R-:W-:Y:S01]  /*09a0*/  BSSY.RECONVERGENT B2, `(.L_x_12) ;  /* 0x0000062000027945 */ /* 0x000fe20003800200 */
[----:B------:R-:W-:Y:S02]  /*09b0*/  SHF.R.U32.HI R16, RZ, 0x17, R0 ;  /* 0x00000017ff107819 */ /* 0x000fe40000011600 */
[----:B------:R-:W-:Y:S02]  /*09c0*/  LOP3.LUT R11, R11, 0xff, RZ, 0xc0, !PT ;  /* 0x000000ff0b0b7812 */ /* 0x000fe400078ec0ff */
[----:B------:R-:W-:Y:S02]  /*09d0*/  LOP3.LUT R17, R16, 0xff, RZ, 0xc0, !PT ;  /* 0x000000ff10117812 */ /* 0x000fe400078ec0ff */
[----:B------:R-:W-:Y:S02]  /*09e0*/  IADD3 R19, PT, PT, R11, -0x1, RZ ;  /* 0xffffffff0b137810 */ /* 0x000fe40007ffe0ff */
[----:B------:R-:W-:-:S02]  /*09f0*/  IADD3 R18, PT, PT, R17, -0x1, RZ ;  /* 0xffffffff11127810 */ /* 0x000fc40007ffe0ff */
[----:B------:R-:W-:-:S04]  /*0a00*/  ISETP.GT.U32.AND P0, PT, R19, 0xfd, PT ;  /* 0x000000fd1300780c */ /* 0x000fc80003f04070 */
[----:B------:R-:W-:-:S13]  /*0a10*/  ISETP.GT.U32.OR P0, PT, R18, 0xfd, P0 ;  /* 0x000000fd1200780c */ /* 0x000fda0000704470 */
[----:B------:R-:W-:Y:S01]  /*0a20*/  @!P0 IMAD.MOV.U32 R16, RZ, RZ, RZ ;  /* 0x000000ffff108224 */ /* 0x000fe200078e00ff */
[----:B------:R-:W-:Y:S06]  /*0a30*/  @!P0 BRA `(.L_x_13) ;  /* 0x00000000005c8947 */ /* 0x000fec0003800000 */
[----:B------:R-:W-:Y:S02]  /*0a40*/  FSETP.GTU.FTZ.AND P0, PT, |R0|, +INF , PT ;  /* 0x7f8000000000780b */ /* 0x000fe40003f1c200 */
[----:B------:R-:W-:-:S04]  /*0a50*/  FSETP.GTU.FTZ.AND P1, PT, |R3|, +INF , PT ;  /* 0x7f8000000300780b */ /* 0x000fc80003f3c200 */
[----:B------:R-:W-:-:S13]  /*0a60*/  PLOP3.LUT P0, PT, P0, P1, PT, 0xf8, 0x8f ;  /* 0x00000000008f781c */ /* 0x000fda0000703f70 */
[----:B------:R-:W-:Y:S05]  /*0a70*/  @P0 BRA `(.L_x_14) ;  /* 0x00000004004c0947 */ /* 0x000fea0003800000 */
[----:B------:R-:W-:-:S13]  /*0a80*/  LOP3.LUT P0, RZ, R3, 0x7fffffff, R0, 0xc8, !PT ;  /* 0x7fffffff03ff7812 */ /* 0x000fda000780c800 */
[----:B------:R-:W-:Y:S05]  /*0a90*/  @!P0 BRA `(.L_x_15) ;  /* 0x00000004003c8947 */ /* 0x000fea0003800000 */
[C---:B------:R-:W-:Y:S02]  /*0aa0*/  FSETP.NEU.FTZ.AND P2, PT, |R0|.reuse, +INF , PT ;  /* 0x7f8000000000780b */ /* 0x040fe40003f5d200 */
[----:B------:R-:W-:Y:S02]  /*0ab0*/  FSETP.NEU.FTZ.AND P1, PT, |R3|, +INF , PT ;  /* 0x7f8000000300780b */ /* 0x000fe40003f3d200 */
[----:B------:R-:W-:-:S11]  /*0ac0*/  FSETP.NEU.FTZ.AND P0, PT, |R0|, +INF , PT ;  /* 0x7f8000000000780b */ /* 0x000fd60003f1d200 */
[----:B------:R-:W-:Y:S05]  /*0ad0*/  @!P1 BRA !P2, `(.L_x_15) ;  /* 0x00000004002c9947 */ /* 0x000fea0005000000 */
[----:B------:R-:W-:-:S04]  /*0ae0*/  LOP3.LUT P2, RZ, R0, 0x7fffffff, RZ, 0xc0, !PT ;  /* 0x7fffffff00ff7812 */ /* 0x000fc8000784c0ff */
[----:B------:R-:W-:-:S13]  /*0af0*/  PLOP3.LUT P1, PT, P1, P2, PT, 0x2f, 0xf2 ;  /* 0x0000000000f2781c */ /* 0x000fda0000f24577 */
[----:B------:R-:W-:Y:S05]  /*0b00*/  @P1 BRA `(.L_x_16) ;  /* 0x0000000400181947 */ /* 0x000fea0003800000 */
[----:B------:R-:W-:-:S04]  /*0b10*/  LOP3.LUT P1, RZ, R3, 0x7fffffff, RZ, 0xc0, !PT ;  /* 0x7fffffff03ff7812 */ /* 0x000fc8000782c0ff */
[----:B------:R-:W-:-:S13]  /*0b20*/  PLOP3.LUT P0, PT, P0, P1, PT, 0x2f, 0xf2 ;  /* 0x0000000000f2781c */ /* 0x000fda0000702577 */
[----:B------:R-:W-:Y:S05]  /*0b30*/  @P0 BRA `(.L_x_17) ;  /* 0x0000000400000947 */ /* 0x000fea0003800000 */
[----:B------:R-:W-:Y:S02]  /*0b40*/  ISETP.GE.AND P0, PT, R18, RZ, PT ;  /* 0x000000ff1200720c */ /* 0x000fe40003f06270 */
[----:B------:R-:W-:-:S11]  /*0b50*/  ISETP.GE.AND P1, PT, R19, RZ, PT ;  /* 0x000000ff1300720c */ /* 0x000fd60003f26270 */
[----:B------:R-:W-:Y:S01]  /*0b60*/  @P0 MOV R16, RZ ;  /* 0x000000ff00100202 */ /* 0x000fe20000000f00 */
[----:B------:R-:W-:Y:S01]  /*0b70*/  @!P0 FFMA R0, R0, 1.84467440737095516160e+19, RZ ;  /* 0x5f80000000008823 */ /* 0x000fe200000000ff */
[----:B------:R-:W-:Y:S01]  /*0b80*/  @!P0 MOV R16, 0xffffffc0 ;  /* 0xffffffc000108802 */ /* 0x000fe20000000f00 */
[----:B------:R-:W-:-:S04]  /*0b90*/  @!P1 FFMA R3, R3, 1.84467440737095516160e+19, RZ ;  /* 0x5f80000003039823 */ /* 0x000fc800000000ff */
[----:B------:R-:W-:-:S07]  /*0ba0*/  @!P1 VIADD R16, R16, 0x40 ;  /* 0x0000004010109836 */ /* 0x000fce0000000000 */
.L_x_13:
[----:B------:R-:W-:Y:S01]  /*0bb0*/  LEA R18, R11, 0xc0800000, 0x17 ;  /* 0xc08000000b127811 */ /* 0x000fe200078eb8ff */
[----:B------:R-:W-:Y:S01]  /*0bc0*/  BSSY.RECONVERGENT B3, `(.L_x_18) ;  /* 0x0000036000037945 */ /* 0x000fe20003800200 */
[----:B------:R-:W-:Y:S02]  /*0bd0*/  IADD3 R17, PT, PT, R17, -0x7f, RZ ;  /* 0xffffff8111117810 */ /* 0x000fe40007ffe0ff */
[----:B------:R-:W-:-:S03]  /*0be0*/  IADD3 R19, PT, PT, -R18, R3, RZ ;  /* 0x0000000312137210 */ /* 0x000fc60007ffe1ff */
[----:B------:R-:W-:Y:S01]  /*0bf0*/  IMAD R0, R17, -0x800000, R0 ;  /* 0xff80000011007824 */ /* 0x000fe200078e0200 */
[----:B------:R-:W0:Y:S01]  /*0c00*/  MUFU.RCP R3, R19 ;  /* 0x0000001300037308 */ /* 0x000e220000001000 */
[----:B------:R-:W-:Y:S01]  /*0c10*/  FADD.FTZ R21, -R19, -RZ ;  /* 0x800000ff13157221 */ /* 0x000fe20000010100 */
[----:B------:R-:W-:-:S05]  /*0c20*/  IADD3 R17, PT, PT, R17, 0x7f, -R11 ;  /* 0x0000007f11117810 */ /* 0x000fca0007ffe80b */
[----:B------:R-:W-:Y:S02]  /*0c30*/  IMAD.IADD R17, R17, 0x1, R16 ;  /* 0x0000000111117824 */ /* 0x000fe400078e0210 */
[----:B0-----:R-:W-:-:S04]  /*0c40*/  FFMA R18, R3, R21, 1 ;  /* 0x3f80000003127423 */ /* 0x001fc80000000015 */
[----:B------:R-:W-:-:S04]  /*0c50*/  FFMA R3, R3, R18, R3 ;  /* 0x0000001203037223 */ /* 0x000fc80000000003 */
[----:B------:R-:W-:-:S04]  /*0c60*/  FFMA R18, R0, R3, RZ ;  /* 0x0000000300127223 */ /* 0x000fc800000000ff */
[----:B------:R-:W-:-:S04]  /*0c70*/  FFMA R20, R21, R18, R0 ;  /* 0x0000001215147223 */ /* 0x000fc80000000000 */
[----:B------:R-:W-:-:S04]  /*0c80*/  FFMA R18, R3, R20, R18 ;  /* 0x0000001403127223 */ /* 0x000fc80000000012 */
[----:B------:R-:W-:-:S04]  /*0c90*/  FFMA R21, R21, R18, R0 ;  /* 0x0000001215157223 */ /* 0x000fc80000000000 */
[----:B------:R-:W-:-:S05]  /*0ca0*/  FFMA R0, R3, R21, R18 ;  /* 0x0000001503007223 */ /* 0x000fca0000000012 */
[----:B------:R-:W-:-:S04]  /*0cb0*/  SHF.R.U32.HI R11, RZ, 0x17, R0 ;  /* 0x00000017ff0b7819 */ /* 0x000fc80000011600 */
[----:B------:R-:W-:-:S04]  /*0cc0*/  LOP3.LUT R11, R11, 0xff, RZ, 0xc0, !PT ;  /* 0x000000ff0b0b7812 */ /* 0x000fc800078ec0ff */
[----:B------:R-:W-:-:S04]  /*0cd0*/  IADD3 R19, PT, PT, R11, R17, RZ ;  /* 0x000000110b137210 */ /* 0x000fc80007ffe0ff */
[----:B------:R-:W-:-:S04]  /*0ce0*/  IADD3 R11, PT, PT, R19, -0x1, RZ ;  /* 0xffffffff130b7810 */ /* 0x000fc80007ffe0ff */
[----:B------:R-:W-:-:S13]  /*0cf0*/  ISETP.GE.U32.AND P0, PT, R11, 0xfe, PT ;  /* 0x000000fe0b00780c */ /* 0x000fda0003f06070 */
[----:B------:R-:W-:Y:S05]  /*0d00*/  @!P0 BRA `(.L_x_19) ;  /* 0x0000000000808947 */ /* 0x000fea0003800000 */
[----:B------:R-:W-:-:S13]  /*0d10*/  ISETP.GT.AND P0, PT, R19, 0xfe, PT ;  /* 0x000000fe1300780c */ /* 0x000fda0003f04270 */
[----:B------:R-:W-:Y:S05]  /*0d20*/  @P0 BRA `(.L_x_20) ;  /* 0x00000000006c0947 */ /* 0x000fea0003800000 */
[----:B------:R-:W-:-:S13]  /*0d30*/  ISETP.GE.AND P0, PT, R19, 0x1, PT ;  /* 0x000000011300780c */ /* 0x000fda0003f06270 */
[----:B------:R-:W-:Y:S05]  /*0d40*/  @P0 BRA `(.L_x_21) ;  /* 0x0000000000740947 */ /* 0x000fea0003800000 */
[----:B------:R-:W-:Y:S02]  /*0d50*/  ISETP.GE.AND P0, PT, R19, -0x18, PT ;  /* 0xffffffe81300780c */ /* 0x000fe40003f06270 */
[----:B------:R-:W-:-:S11]  /*0d60*/  LOP3.LUT R0, R0, 0x80000000, RZ, 0xc0, !PT ;  /* 0x8000000000007812 */ /* 0x000fd600078ec0ff */
[----:B------:R-:W-:Y:S05]  /*0d70*/  @!P0 BRA `(.L_x_21) ;  /* 0x0000000000688947 */ /* 0x000fea0003800000 */
[-CC-:B------:R-:W-:Y:S01]  /*0d80*/  FFMA.RZ R11, R3, R21.reuse, R18.reuse ;  /* 0x00000015030b7223 */ /* 0x180fe2000000c012 */
[C---:B------:R-:W-:Y:S02]  /*0d90*/  ISETP.NE.AND P2, PT, R19.reuse, RZ, PT ;  /* 0x000000ff1300720c */ /* 0x040fe40003f45270 */
[----:B------:R-:W-:Y:S02]  /*0da0*/  ISETP.NE.AND P1, PT, R19, RZ, PT ;  /* 0x000000ff1300720c */ /* 0x000fe40003f25270 */
[----:B------:R-:W-:Y:S01]  /*0db0*/  LOP3.LUT R16, R11, 0x7fffff, RZ, 0xc0, !PT ;  /* 0x007fffff0b107812 */ /* 0x000fe200078ec0ff */
[CCC-:B------:R-:W-:Y:S01]  /*0dc0*/  FFMA.RP R11, R3.reuse, R21.reuse, R18.reuse ;  /* 0x00000015030b7223 */ /* 0x1c0fe20000008012 */
[----:B------:R-:W-:Y:S01]  /*0dd0*/  FFMA.RM R18, R3, R21, R18 ;  /* 0x0000001503127223 */ /* 0x000fe20000004012 */
[C---:B------:R-:W-:Y:S01]  /*0de0*/  VIADD R3, R19.reuse, 0x20 ;  /* 0x0000002013037836 */ /* 0x040fe20000000000 */
[----:B------:R-:W-:Y:S02]  /*0df0*/  LOP3.LUT R16, R16, 0x800000, RZ, 0xfc, !PT ;  /* 0x0080000010107812 */ /* 0x000fe400078efcff */
[----:B------:R-:W-:-:S02]  /*0e00*/  IADD3 R17, PT, PT, -R19, RZ, RZ ;  /* 0x000000ff13117210 */ /* 0x000fc40007ffe1ff */
[----:B------:R-:W-:Y:S02]  /*0e10*/  SHF.L.U32 R3, R16, R3, RZ ;  /* 0x0000000310037219 */ /* 0x000fe400000006ff */
[----:B------:R-:W-:Y:S02]  /*0e20*/  FSETP.NEU.FTZ.AND P0, PT, R11, R18, PT ;  /* 0x000000120b00720b */ /* 0x000fe40003f1d000 */
[----:B------:R-:W-:Y:S02]  /*0e30*/  SEL R11, R17, RZ, P2 ;  /* 0x000000ff110b7207 */ /* 0x000fe40001000000 */
[----:B------:R-:W-:Y:S02]  /*0e40*/  ISETP.NE.AND P1, PT, R3, RZ, P1 ;  /* 0x000000ff0300720c */ /* 0x000fe40000f25270 */
[----:B------:R-:W-:Y:S02]  /*0e50*/  SHF.R.U32.HI R11, RZ, R11, R16 ;  /* 0x0000000bff0b7219 */ /* 0x000fe40000011610 */
[----:B------:R-:W-:-:S02]  /*0e60*/  PLOP3.LUT P0, PT, P0, P1, PT, 0xf8, 0x8f ;  /* 0x00000000008f781c */ /* 0x000fc40000703f70 */
[----:B------:R-:W-:Y:S02]  /*0e70*/  SHF.R.U32.HI R16, RZ, 0x1, R11 ;  /* 0x00000001ff107819 */ /* 0x000fe4000001160b */
[----:B------:R-:W-:-:S04]  /*0e80*/  SEL R3, RZ, 0x1, !P0 ;  /* 0x00000001ff037807 */ /* 0x000fc80004000000 */
[----:B------:R-:W-:-:S04]  /*0e90*/  LOP3.LUT R18, R3, 0x1, R16, 0xf8, !PT ;  /* 0x0000000103127812 */ /* 0x000fc800078ef810 */
[----:B------:R-:W-:-:S04]  /*0ea0*/  LOP3.LUT R11, R18, R11, RZ, 0xc0, !PT ;  /* 0x0000000b120b7212 */ /* 0x000fc800078ec0ff */
[----:B------:R-:W-:-:S04]  /*0eb0*/  IADD3 R11, PT, PT, R16, R11, RZ ;  /* 0x0000000b100b7210 */ /* 0x000fc80007ffe0ff */
[----:B------:R-:W-:Y:S01]  /*0ec0*/  LOP3.LUT R0, R11, R0, RZ, 0xfc, !PT ;  /* 0x000000000b007212 */ /* 0x000fe200078efcff */
[----:B------:R-:W-:Y:S06]  /*0ed0*/  BRA `(.L_x_21) ;  /* 0x0000000000107947 */ /* 0x000fec0003800000 */
.L_x_20:
[----:B------:R-:W-:-:S04]  /*0ee0*/  LOP3.LUT R0, R0, 0x80000000, RZ, 0xc0, !PT ;  /* 0x8000000000007812 */ /* 0x000fc800078ec0ff */
[----:B------:R-:W-:Y:S01]  /*0ef0*/  LOP3.LUT R0, R0, 0x7f800000, RZ, 0xfc, !PT ;  /* 0x7f80000000007812 */ /* 0x000fe200078efcff */
[----:B------:R-:W-:Y:S06]  /*0f00*/  BRA `(.L_x_21) ;  /* 0x0000000000047947 */ /* 0x000fec0003800000 */
.L_x_19:
[----:B------:R-:W-:-:S07]  /*0f10*/  IMAD R0, R17, 0x800000, R0 ;  /* 0x0080000011007824 */ /* 0x000fce00078e0200 */
.L_x_21:
[----:B------:R-:W-:Y:S05]  /*0f20*/  BSYNC.RECONVERGENT B3 ;  /* 0x0000000000037941 */ /* 0x000fea0003800200 */
.L_x_18:
[----:B------:R-:W-:Y:S05]  /*0f30*/  BRA `(.L_x_22) ;  /* 0x0000000000207947 */ /* 0x000fea0003800000 */
.L_x_17:
[----:B------:R-:W-:-:S04]  /*0f40*/  LOP3.LUT R0, R3, 0x80000000, R0, 0x48, !PT ;  /* 0x8000000003007812 */ /* 0x000fc800078e4800 */
[----:B------:R-:W-:Y:S01]  /*0f50*/  LOP3.LUT R0, R0, 0x7f800000, RZ, 0xfc, !PT ;  /* 0x7f80000000007812 */ /* 0x000fe200078efcff */
[----:B------:R-:W-:Y:S06]  /*0f60*/  BRA `(.L_x_22) ;  /* 0x0000000000147947 */ /* 0x000fec0003800000 */
.L_x_16:
[----:B------:R-:W-:Y:S01]  /*0f70*/  LOP3.LUT R0, R3, 0x80000000, R0, 0x48, !PT ;  /* 0x8000000003007812 */ /* 0x000fe200078e4800 */
[----:B------:R-:W-:Y:S06]  /*0f80*/  BRA `(.L_x_22) ;  /* 0x00000000000c7947 */ /* 0x000fec0003800000 */
.L_x_15:
[----:B------:R-:W0:Y:S01]  /*0f90*/  MUFU.RSQ R0, -QNAN ;  /* 0xffc0000000007908 */ /* 0x000e220000001400 */
[----:B------:R-:W-:Y:S05]  /*0fa0*/  BRA `(.L_x_22) ;  /* 0x0000000000047947 */ /* 0x000fea0003800000 */
.L_x_14:
[----:B------:R-:W-:-:S07]  /*0fb0*/  FADD.FTZ R0, R0, R3 ;  /* 0x0000000300007221 */ /* 0x000fce0000010000 */
.L_x_22:
[----:B------:R-:W-:Y:S05]  /*0fc0*/  BSYNC.RECONVERGENT B2 ;  /* 0x0000000000027941 */ /* 0x000fea0003800200 */
.L_x_12:
[----:B------:R-:W-:Y:S01]  /*0fd0*/  HFMA2 R17, -RZ, RZ, 0, 0 ;  /* 0x00000000ff117431 */ /* 0x000fe200000001ff */
[----:B------:R-:W-:-:S04]  /*0fe0*/  MOV R16, R4 ;  /* 0x0000000400107202 */ /* 0x000fc80000000f00 */
[----:B0-----:R-:W-:Y:S05]  /*0ff0*/  RET.REL.NODEC R16 `(_Z11silu_kernelPKfPfi) ;  /* 0xfffffff010007950 */ /* 0x001fea0003c3ffff */
.L_x_23:
[----:B------:R-:W-:-:S00]  /*1000*/  BRA `(.L_x_23) ;  /* 0xfffffffc00fc7947 */ /* 0x000fc0000383ffff */
[----:B------:R-:W-:-:S00]  /*1010*/  NOP ;  /* 0x0000000000007918 */ /* 0x000fc00000000000 */
        /* <DEDUP_REMOVED lines=14> */
.L_x_24:


//--------------------- .nv.shared.reserved.0     --------------------------
	.section	.nv.shared.reserved.0,"aw",@nobits
	.weak		__nv_reservedSMEM_offset_0_alias
	.size		__nv_reservedSMEM_offset_0_alias, 0, 64
	.other		__nv_reservedSMEM_offset_0_alias,@"STO_CUDA_RESERVED_SHARED STV_DEFAULT"
__nv_reservedSMEM_offset_0_alias:
	.zero		0
	.zero		64


//--------------------- .nv.constant0._Z11silu_kernelPKfPfi --------------------------
	.section	.nv.constant0._Z11silu_kernelPKfPfi,"a",@progbits
	.sectionflags	@""
	.align	4
.nv.constant0._Z11silu_kernelPKfPfi:
	.zero		916


//--------------------- SYMBOLS --------------------------

	.type		.nv.reservedSmem.offset0,@object
	.size		.nv.reservedSmem.offset0,0x4
